	.headerflags	@"EF_CUDA_TEXMODE_UNIFIED EF_CUDA_64BIT_ADDRESS EF_CUDA_ACCELERATORS EF_CUDA_SM90 EF_CUDA_VIRTUAL_SM(EF_CUDA_SM90)"
	.elftype	@"ET_EXEC"


//--------------------- .nv.info                  --------------------------
	.section	.nv.info,"",@"SHT_CUDA_INFO"
	.align	4


	//----- nvinfo : EIATTR_REGCOUNT
	.align		4
        /*0000*/ 	.byte	0x04, 0x2f
        /*0002*/ 	.short	(.L_3 - .L_2)
	.align		4
.L_2:
        /*0004*/ 	.word	index@(triton_poi_fused__native_batch_norm_legit_no_training_add_convolution_relu_threshold_backward_1)
        /*0008*/ 	.word	0x00000017


	//----- nvinfo : EIATTR_MIN_STACK_SIZE
	.align		4
.L_3:
        /*000c*/ 	.byte	0x04, 0x12
        /*000e*/ 	.short	(.L_5 - .L_4)
	.align		4
.L_4:
        /*0010*/ 	.word	index@(triton_poi_fused__native_batch_norm_legit_no_training_add_convolution_relu_threshold_backward_1)
        /*0014*/ 	.word	0x00000000


	//----- nvinfo : EIATTR_FRAME_SIZE
	.align		4
.L_5:
        /*0018*/ 	.byte	0x04, 0x11
        /*001a*/ 	.short	(.L_7 - .L_6)
	.align		4
.L_6:
        /*001c*/ 	.word	index@(triton_poi_fused__native_batch_norm_legit_no_training_add_convolution_relu_threshold_backward_1)
        /*0020*/ 	.word	0x00000000


	//----- nvinfo : EIATTR_MIN_STACK_SIZE
	.align		4
.L_7:
        /*0024*/ 	.byte	0x04, 0x12
        /*0026*/ 	.short	(.L_9 - .L_8)
	.align		4
.L_8:
        /*0028*/ 	.word	index@(triton_poi_fused__native_batch_norm_legit_no_training_add_convolution_relu_threshold_backward_1)
        /*002c*/ 	.word	0x00000000
.L_9:


//--------------------- .nv.info.triton_poi_fused__native_batch_norm_legit_no_training_add_convolution_relu_threshold_backward_1 --------------------------
	.section	.nv.info.triton_poi_fused__native_batch_norm_legit_no_training_add_convolution_relu_threshold_backward_1,"",@"SHT_CUDA_INFO"
	.sectionflags	@""
	.align	4


	//----- nvinfo : EIATTR_CUDA_API_VERSION
	.align		4
        /*0000*/ 	.byte	0x04, 0x37
        /*0002*/ 	.short	(.L_11 - .L_10)
.L_10:
        /*0004*/ 	.word	0x0000007c


	//----- nvinfo : EIATTR_KPARAM_INFO
	.align		4
.L_11:
        /*0008*/ 	.byte	0x04, 0x17
        /*000a*/ 	.short	(.L_13 - .L_12)
.L_12:
        /*000c*/ 	.word	0x00000000
        /*0010*/ 	.short	0x0009
        /*0012*/ 	.short	0x0048
        /*0014*/ 	.byte	0x00, 0xf0, 0x11, 0x00


	//----- nvinfo : EIATTR_KPARAM_INFO
	.align		4
.L_13:
        /*0018*/ 	.byte	0x04, 0x17
        /*001a*/ 	.short	(.L_15 - .L_14)
.L_14:
        /*001c*/ 	.word	0x00000000
        /*0020*/ 	.short	0x0008
        /*0022*/ 	.short	0x0040
        /*0024*/ 	.byte	0x00, 0xf4, 0x21, 0x00


	//----- nvinfo : EIATTR_KPARAM_INFO
	.align		4
.L_15:
        /*0028*/ 	.byte	0x04, 0x17
        /*002a*/ 	.short	(.L_17 - .L_16)
.L_16:
        /*002c*/ 	.word	0x00000000
        /*0030*/ 	.short	0x0007
        /*0032*/ 	.short	0x0038
        /*0034*/ 	.byte	0x00, 0xf4, 0x21, 0x00


	//----- nvinfo : EIATTR_KPARAM_INFO
	.align		4
.L_17:
        /*0038*/ 	.byte	0x04, 0x17
        /*003a*/ 	.short	(.L_19 - .L_18)
.L_18:
        /*003c*/ 	.word	0x00000000
        /*0040*/ 	.short	0x0006
        /*0042*/ 	.short	0x0030
        /*0044*/ 	.byte	0x00, 0xf4, 0x21, 0x00


	//----- nvinfo : EIATTR_KPARAM_INFO
	.align		4
.L_19:
        /*0048*/ 	.byte	0x04, 0x17
        /*004a*/ 	.short	(.L_21 - .L_20)
.L_20:
        /*004c*/ 	.word	0x00000000
        /*0050*/ 	.short	0x0005
        /*0052*/ 	.short	0x0028
        /*0054*/ 	.byte	0x00, 0xf4, 0x21, 0x00


	//----- nvinfo : EIATTR_KPARAM_INFO
	.align		4
.L_21:
        /*0058*/ 	.byte	0x04, 0x17
        /*005a*/ 	.short	(.L_23 - .L_22)
.L_22:
        /*005c*/ 	.word	0x00000000
        /*0060*/ 	.short	0x0004
        /*0062*/ 	.short	0x0020
        /*0064*/ 	.byte	0x00, 0xf4, 0x21, 0x00


	//----- nvinfo : EIATTR_KPARAM_INFO
	.align		4
.L_23:
        /*0068*/ 	.byte	0x04, 0x17
        /*006a*/ 	.short	(.L_25 - .L_24)
.L_24:
        /*006c*/ 	.word	0x00000000
        /*0070*/ 	.short	0x0003
        /*0072*/ 	.short	0x0018
        /*0074*/ 	.byte	0x00, 0xf4, 0x21, 0x00


	//----- nvinfo : EIATTR_KPARAM_INFO
	.align		4
.L_25:
        /*0078*/ 	.byte	0x04, 0x17
        /*007a*/ 	.short	(.L_27 - .L_26)
.L_26:
        /*007c*/ 	.word	0x00000000
        /*0080*/ 	.short	0x0002
        /*0082*/ 	.short	0x0010
        /*0084*/ 	.byte	0x00, 0xf4, 0x21, 0x00


	//----- nvinfo : EIATTR_KPARAM_INFO
	.align		4
.L_27:
        /*0088*/ 	.byte	0x04, 0x17
        /*008a*/ 	.short	(.L_29 - .L_28)
.L_28:
        /*008c*/ 	.word	0x00000000
        /*0090*/ 	.short	0x0001
        /*0092*/ 	.short	0x0008
        /*0094*/ 	.byte	0x00, 0xf4, 0x21, 0x00


	//----- nvinfo : EIATTR_KPARAM_INFO
	.align		4
.L_29:
        /*0098*/ 	.byte	0x04, 0x17
        /*009a*/ 	.short	(.L_31 - .L_30)
.L_30:
        /*009c*/ 	.word	0x00000000
        /*00a0*/ 	.short	0x0000
        /*00a2*/ 	.short	0x0000
        /*00a4*/ 	.byte	0x00, 0xf4, 0x21, 0x00


	//----- nvinfo : EIATTR_SPARSE_MMA_MASK
	.align		4
.L_31:
        /*00a8*/ 	.byte	0x03, 0x50
        /*00aa*/ 	.short	0x0000


	//----- nvinfo : EIATTR_MAXREG_COUNT
	.align		4
        /*00ac*/ 	.byte	0x03, 0x1b
        /*00ae*/ 	.short	0x00ff


	//----- nvinfo : EIATTR_EXIT_INSTR_OFFSETS
	.align		4
        /*00b0*/ 	.byte	0x04, 0x1c
        /*00b2*/ 	.short	(.L_33 - .L_32)


	//   ....[0]....
.L_32:
        /*00b4*/ 	.word	0x00000430


	//   ....[1]....
        /*00b8*/ 	.word	0x00000450


	//----- nvinfo : EIATTR_REQNTID
	.align		4
.L_33:
        /*00bc*/ 	.byte	0x04, 0x10
        /*00be*/ 	.short	(.L_35 - .L_34)
.L_34:
        /*00c0*/ 	.word	0x00000080
        /*00c4*/ 	.word	0x00000001
        /*00c8*/ 	.word	0x00000001


	//----- nvinfo : EIATTR_CBANK_PARAM_SIZE
	.align		4
.L_35:
        /*00cc*/ 	.byte	0x03, 0x19
        /*00ce*/ 	.short	0x004c


	//----- nvinfo : EIATTR_PARAM_CBANK
	.align		4
        /*00d0*/ 	.byte	0x04, 0x0a
        /*00d2*/ 	.short	(.L_37 - .L_36)
	.align		4
.L_36:
        /*00d4*/ 	.word	index@(.nv.constant0.triton_poi_fused__native_batch_norm_legit_no_training_add_convolution_relu_threshold_backward_1)
        /*00d8*/ 	.short	0x0210
        /*00da*/ 	.short	0x004c


	//----- nvinfo : EIATTR_SW_WAR
	.align		4
.L_37:
        /*00dc*/ 	.byte	0x04, 0x36
        /*00de*/ 	.short	(.L_39 - .L_38)
.L_38:
        /*00e0*/ 	.word	0x00000008
.L_39:


//--------------------- .nv.callgraph             --------------------------
	.section	.nv.callgraph,"",@"SHT_CUDA_CALLGRAPH"
	.align	4
	.sectionentsize	8
	.align		4
        /*0000*/ 	.word	0x00000000
	.align		4
        /*0004*/ 	.word	0xffffffff
	.align		4
        /*0008*/ 	.word	0x00000000
	.align		4
        /*000c*/ 	.word	0xfffffffe
	.align		4
        /*0010*/ 	.word	0x00000000
	.align		4
        /*0014*/ 	.word	0xfffffffd
	.align		4
        /*0018*/ 	.word	0x00000000
	.align		4
        /*001c*/ 	.word	0xfffffffc


//--------------------- .nv.constant4             --------------------------
	.section	.nv.constant4,"a",@progbits
	.align	8
	.align		8
.nv.constant4:
        /*0000*/ 	.dword	_$_str
	.align		8
        /*0008*/ 	.dword	_$_str_$_2


//--------------------- .text.triton_poi_fused__native_batch_norm_legit_no_training_add_convolution_relu_threshold_backward_1 --------------------------
	.section	.text.triton_poi_fused__native_batch_norm_legit_no_training_add_convolution_relu_threshold_backward_1,"ax",@progbits
	.align	128
        .global         triton_poi_fused__native_batch_norm_legit_no_training_add_convolution_relu_threshold_backward_1
        .type           triton_poi_fused__native_batch_norm_legit_no_training_add_convolution_relu_threshold_backward_1,@function
        .size           triton_poi_fused__native_batch_norm_legit_no_training_add_convolution_relu_threshold_backward_1,(.L_x_1 - triton_poi_fused__native_batch_norm_legit_no_training_add_convolution_relu_threshold_backward_1)
        .other          triton_poi_fused__native_batch_norm_legit_no_training_add_convolution_relu_threshold_backward_1,@"STO_CUDA_ENTRY STV_DEFAULT"
triton_poi_fused__native_batch_norm_legit_no_training_add_convolution_relu_threshold_backward_1:
.text.triton_poi_fused__native_batch_norm_legit_no_training_add_convolution_relu_threshold_backward_1:
[----:B------:R-:W0:Y:S01]  /*0000*/  LDC R1, c[0x0][0x28] ;  /* 0x00000a00ff017b82 */ /* 0x000e220000000800 */
[----:B------:R-:W1:Y:S07]  /*0010*/  S2R R7, SR_TID.X ;  /* 0x0000000000077919 */ /* 0x000e6e0000002100 */
[----:B------:R-:W2:Y:S01]  /*0020*/  LDC.64 R4, c[0x0][0x228] ;  /* 0x00008a00ff047b82 */ /* 0x000ea20000000a00 */
[----:B------:R-:W-:Y:S01]  /*0030*/  ULDC.64 UR4, c[0x0][0x208] ;  /* 0x0000820000047ab9 */ /* 0x000fe20000000a00 */
[----:B------:R-:W3:Y:S06]  /*0040*/  S2R R0, SR_CTAID.X ;  /* 0x0000000000007919 */ /* 0x000eec0000002500 */
[----:B------:R-:W4:Y:S08]  /*0050*/  LDC.64 R16, c[0x0][0x218] ;  /* 0x00008600ff107b82 */ /* 0x000f300000000a00 */
[----:B------:R-:W5:Y:S08]  /*0060*/  LDC.64 R18, c[0x0][0x220] ;  /* 0x00008800ff127b82 */ /* 0x000f700000000a00 */
[----:B------:R-:W4:Y:S08]  /*0070*/  LDC.64 R10, c[0x0][0x230] ;  /* 0x00008c00ff0a7b82 */ /* 0x000f300000000a00 */
[----:B------:R-:W5:Y:S01]  /*0080*/  LDC.64 R8, c[0x0][0x238] ;  /* 0x00008e00ff087b82 */ /* 0x000f620000000a00 */
[----:B-1----:R-:W-:Y:S01]  /*0090*/  LOP3.LUT R7, R7, 0x7f, RZ, 0xc0, !PT ;  /* 0x0000007f07077812 */ /* 0x002fe200078ec0ff */
[----:B------:R-:W-:Y:S01]  /*00a0*/  IMAD.MOV.U32 R6, RZ, RZ, RZ ;  /* 0x000000ffff067224 */ /* 0x000fe200078e00ff */
[----:B---3--:R-:W-:-:S02]  /*00b0*/  SHF.R.S32.HI R2, RZ, 0x18, R0 ;  /* 0x00000018ff027819 */ /* 0x008fc40000011400 */
[----:B------:R-:W-:Y:S02]  /*00c0*/  CS2R R12, SRZ ;  /* 0x00000000000c7805 */ /* 0x000fe4000001ff00 */
[----:B------:R-:W-:Y:S01]  /*00d0*/  MOV R20, RZ ;  /* 0x000000ff00147202 */ /* 0x000fe20000000f00 */
[----:B------:R-:W-:Y:S01]  /*00e0*/  IMAD R7, R0, 0x80, R7 ;  /* 0x0000008000077824 */ /* 0x000fe200078e0207 */
[----:B------:R-:W-:Y:S01]  /*00f0*/  SGXT R0, R2, 0x1 ;  /* 0x000000010200781a */ /* 0x000fe20000000200 */
[----:B------:R-:W-:-:S03]  /*0100*/  ULDC.64 UR6, c[0x0][0x250] ;  /* 0x0000940000067ab9 */ /* 0x000fc60000000a00 */
[----:B------:R-:W-:Y:S02]  /*0110*/  LEA.HI R0, R0, R7, RZ, 0x4 ;  /* 0x0000000700007211 */ /* 0x000fe400078f20ff */
[----:B------:R-:W-:Y:S02]  /*0120*/  ISETP.GE.AND P0, PT, R7, 0x100, PT ;  /* 0x000001000700780c */ /* 0x000fe40003f06270 */
[----:B------:R-:W-:-:S04]  /*0130*/  SHF.R.S32.HI R0, RZ, 0x4, R0 ;  /* 0x00000004ff007819 */ /* 0x000fc80000011400 */
[----:B------:R-:W-:-:S04]  /*0140*/  LEA.HI R2, R0, R0, RZ, 0x2 ;  /* 0x0000000000027211 */ /* 0x000fc800078f10ff */
[----:B------:R-:W-:Y:S02]  /*0150*/  LOP3.LUT R15, R2, 0xfffffffc, RZ, 0xc0, !PT ;  /* 0xfffffffc020f7812 */ /* 0x000fe400078ec0ff */
[----:B------:R-:W1:Y:S03]  /*0160*/  LDC.64 R2, c[0x0][0x210] ;  /* 0x00008400ff027b82 */ /* 0x000e660000000a00 */
[----:B------:R-:W-:Y:S01]  /*0170*/  IMAD.IADD R15, R0, 0x1, -R15 ;  /* 0x00000001000f7824 */ /* 0x000fe200078e0a0f */
[----:B------:R-:W-:-:S03]  /*0180*/  HFMA2.MMA R0, -RZ, RZ, 0, 0 ;  /* 0x00000000ff007435 */ /* 0x000fc600000001ff */
[----:B--2---:R-:W-:-:S07]  /*0190*/  IMAD.WIDE R4, R15, 0x4, R4 ;  /* 0x000000040f047825 */ /* 0x004fce00078e0204 */
[----:B------:R2:W3:Y:S01]  /*01a0*/  @!P0 LDG.E.EL R0, desc[UR4][R4.64] ;  /* 0x0000000404008981 */ /* 0x0004e2000c2e1900 */
[----:B----4-:R-:W-:-:S04]  /*01b0*/  IMAD.WIDE R16, R15, 0x4, R16 ;  /* 0x000000040f107825 */ /* 0x010fc800078e0210 */
[----:B-----5:R-:W-:Y:S01]  /*01c0*/  IMAD.WIDE R18, R15, 0x4, R18 ;  /* 0x000000040f127825 */ /* 0x020fe200078e0212 */
[----:B------:R-:W4:Y:S03]  /*01d0*/  @!P0 LDG.E.EL R6, desc[UR4][R16.64] ;  /* 0x0000000410068981 */ /* 0x000f26000c2e1900 */
[----:B-1----:R-:W-:Y:S01]  /*01e0*/  IMAD.WIDE R2, R7, 0x4, R2 ;  /* 0x0000000407027825 */ /* 0x002fe200078e0202 */
[----:B--2---:R-:W1:Y:S01]  /*01f0*/  LDC.64 R4, c[0x0][0x240] ;  /* 0x00009000ff047b82 */ /* 0x004e620000000a00 */
[----:B------:R-:W2:Y:S04]  /*0200*/  @!P0 LDG.E.EL R12, desc[UR4][R18.64] ;  /* 0x00000004120c8981 */ /* 0x000ea8000c2e1900 */
[----:B------:R-:W4:Y:S01]  /*0210*/  @!P0 LDG.E R13, desc[UR4][R2.64] ;  /* 0x00000004020d8981 */ /* 0x000f22000c1e1900 */
[----:B0-----:R-:W-:-:S04]  /*0220*/  IMAD.WIDE R10, R15, 0x4, R10 ;  /* 0x000000040f0a7825 */ /* 0x001fc800078e020a */
[----:B------:R-:W-:Y:S01]  /*0230*/  IMAD.WIDE R14, R15, 0x4, R8 ;  /* 0x000000040f0e7825 */ /* 0x000fe200078e0208 */
[----:B------:R-:W-:-:S04]  /*0240*/  CS2R R8, SRZ ;  /* 0x0000000000087805 */ /* 0x000fc8000001ff00 */
[----:B------:R-:W5:Y:S04]  /*0250*/  @!P0 LDG.E.EL R20, desc[UR4][R14.64] ;  /* 0x000000040e148981 */ /* 0x000f68000c2e1900 */
[----:B------:R0:W5:Y:S01]  /*0260*/  @!P0 LDG.E.EL R9, desc[UR4][R10.64] ;  /* 0x000000040a098981 */ /* 0x000162000c2e1900 */
[----:B-1----:R-:W-:-:S05]  /*0270*/  IMAD.WIDE R4, R7, 0x4, R4 ;  /* 0x0000000407047825 */ /* 0x002fca00078e0204 */
[----:B------:R1:W5:Y:S01]  /*0280*/  @!P0 LDG.E R8, desc[UR4][R4.64] ;  /* 0x0000000404088981 */ /* 0x000362000c1e1900 */
[----:B0-----:R-:W-:Y:S01]  /*0290*/  HFMA2.MMA R11, -RZ, RZ, 1.625, 0 ;  /* 0x3e800000ff0b7435 */ /* 0x001fe200000001ff */
[----:B-1----:R-:W0:Y:S02]  /*02a0*/  LDC.64 R4, c[0x0][0x248] ;  /* 0x00009200ff047b82 */ /* 0x002e240000000a00 */
[----:B0-----:R-:W-:-:S04]  /*02b0*/  IMAD.WIDE R4, R7, 0x4, R4 ;  /* 0x0000000407047825 */ /* 0x001fc800078e0204 */
[----:B---3--:R-:W-:-:S04]  /*02c0*/  FADD R0, R0, 9.9999997473787516356e-06 ;  /* 0x3727c5ac00007421 */ /* 0x008fc80000000000 */
[----:B------:R-:W0:Y:S02]  /*02d0*/  MUFU.SQRT R16, R0 ;  /* 0x0000000000107308 */ /* 0x000e240000002000 */
[C---:B0-----:R-:W-:Y:S02]  /*02e0*/  FSETP.GT.AND P1, PT, R16.reuse, 8.50705917302346158658e+37, PT ;  /* 0x7e8000001000780b */ /* 0x041fe40003f24000 */
[----:B------:R-:W-:-:S11]  /*02f0*/  FSETP.GEU.AND P2, PT, R16, 1.175494350822287508e-38, PT ;  /* 0x008000001000780b */ /* 0x000fd60003f4e000 */
[----:B------:R-:W-:-:S04]  /*0300*/  @P1 FMUL R16, R16, 0.25 ;  /* 0x3e80000010101820 */ /* 0x000fc80000400000 */
[----:B------:R-:W-:-:S06]  /*0310*/  @!P2 FMUL R16, R16, 16777216 ;  /* 0x4b8000001010a820 */ /* 0x000fcc0000400000 */
[----:B------:R-:W0:Y:S01]  /*0320*/  MUFU.RCP R16, R16 ;  /* 0x0000001000107308 */ /* 0x000e220000001000 */
[----:B------:R-:W-:Y:S01]  /*0330*/  FSEL R11, R11, 1, P1 ;  /* 0x3f8000000b0b7808 */ /* 0x000fe20000800000 */
[----:B----4-:R-:W-:-:S04]  /*0340*/  FADD R13, R6, R13 ;  /* 0x0000000d060d7221 */ /* 0x010fc80000000000 */
[----:B------:R-:W-:Y:S01]  /*0350*/  @!P2 FMUL R11, R11, 16777216 ;  /* 0x4b8000000b0ba820 */ /* 0x000fe20000400000 */
[----:B--2---:R-:W-:-:S03]  /*0360*/  FADD R12, R13, -R12 ;  /* 0x8000000c0d0c7221 */ /* 0x004fc60000000000 */
[----:B0-----:R-:W-:-:S04]  /*0370*/  FMUL R11, R16, R11 ;  /* 0x0000000b100b7220 */ /* 0x001fc80000400000 */
[----:B------:R-:W-:-:S04]  /*0380*/  FMUL R11, R12, R11 ;  /* 0x0000000b0c0b7220 */ /* 0x000fc80000400000 */
[----:B-----5:R-:W-:-:S05]  /*0390*/  FFMA R9, R11, R9, R20 ;  /* 0x000000090b097223 */ /* 0x020fca0000000014 */
[----:B------:R-:W-:-:S04]  /*03a0*/  FSETP.GEU.AND P1, PT, R9, RZ, PT ;  /* 0x000000ff0900720b */ /* 0x000fc80003f2e000 */
[----:B------:R-:W-:Y:S02]  /*03b0*/  FSEL R9, R9, RZ, P1 ;  /* 0x000000ff09097208 */ /* 0x000fe40000800000 */
[----:B------:R-:W-:-:S03]  /*03c0*/  IADD3 R6, P1, R7, UR6, RZ ;  /* 0x0000000607067c10 */ /* 0x000fc6000ff3e0ff */
[C---:B------:R-:W-:Y:S01]  /*03d0*/  FADD R11, R9.reuse, R8 ;  /* 0x00000008090b7221 */ /* 0x040fe20000000000 */
[----:B------:R-:W-:Y:S01]  /*03e0*/  FSETP.GTU.AND P2, PT, R9, RZ, PT ;  /* 0x000000ff0900720b */ /* 0x000fe20003f4c000 */
[----:B------:R0:W-:Y:S01]  /*03f0*/  @!P0 STG.E desc[UR4][R2.64], R13 ;  /* 0x0000000d02008986 */ /* 0x0001e2000c101904 */
[----:B------:R-:W-:-:S03]  /*0400*/  LEA.HI.X.SX32 R7, R7, UR7, 0x1, P1 ;  /* 0x0000000707077c11 */ /* 0x000fc600088f0eff */
[----:B------:R0:W-:Y:S01]  /*0410*/  @!P0 STG.E desc[UR4][R4.64], R11 ;  /* 0x0000000b04008986 */ /* 0x0001e2000c101904 */
[----:B------:R-:W-:Y:S01]  /*0420*/  SEL R9, RZ, 0x1, P2 ;  /* 0x00000001ff097807 */ /* 0x000fe20001000000 */
[----:B0-----:R-:W-:Y:S06]  /*0430*/  @P0 EXIT ;  /* 0x000000000000094d */ /* 0x001fec0003800000 */
[----:B------:R-:W-:Y:S01]  /*0440*/  STG.E.U8 desc[UR4][R6.64], R9 ;  /* 0x0000000906007986 */ /* 0x000fe2000c101104 */
[----:B------:R-:W-:Y:S05]  /*0450*/  EXIT ;  /* 0x000000000000794d */ /* 0x000fea0003800000 */
.L_x_0:
[----:B------:R-:W-:-:S00]  /*0460*/  BRA `(.L_x_0) ;  /* 0xfffffffc00fc7947 */ /* 0x000fc0000383ffff */
[----:B------:R-:W-:-:S00]  /*0470*/  NOP ;  /* 0x0000000000007918 */ /* 0x000fc00000000000 */
        /* <DEDUP_REMOVED lines=8> */
.L_x_1:


//--------------------- .nv.global.init           --------------------------
	.section	.nv.global.init,"aw",@progbits
.nv.global.init:
	.type		_$_str,@object
	.size		_$_str,(_$_str_$_2 - _$_str)
_$_str:
        /*0000*/ 	.byte	0x5f, 0x5f, 0x43, 0x55, 0x44, 0x41, 0x5f, 0x46, 0x54, 0x5a, 0x00
	.type		_$_str_$_2,@object
	.size		_$_str_$_2,(.L_1 - _$_str_$_2)
_$_str_$_2:
        /*000b*/ 	.byte	0x5f, 0x5f, 0x43, 0x55, 0x44, 0x41, 0x5f, 0x50, 0x52, 0x45, 0x43, 0x5f, 0x53, 0x51, 0x52, 0x54
        /*001b*/ 	.byte	0x00
.L_1:


//--------------------- .nv.constant0.triton_poi_fused__native_batch_norm_legit_no_training_add_convolution_relu_threshold_backward_1 --------------------------
	.section	.nv.constant0.triton_poi_fused__native_batch_norm_legit_no_training_add_convolution_relu_threshold_backward_1,"a",@progbits
	.sectionflags	@""
	.align	4
.nv.constant0.triton_poi_fused__native_batch_norm_legit_no_training_add_convolution_relu_threshold_backward_1:
	.zero		604
